	.headerflags	@"EF_CUDA_TEXMODE_UNIFIED EF_CUDA_64BIT_ADDRESS EF_CUDA_ACCELERATORS EF_CUDA_SM90 EF_CUDA_VIRTUAL_SM(EF_CUDA_SM90)"
	.elftype	@"ET_EXEC"


//--------------------- .nv.info                  --------------------------
	.section	.nv.info,"",@"SHT_CUDA_INFO"
	.align	4


	//----- nvinfo : EIATTR_REGCOUNT
	.align		4
        /*0000*/ 	.byte	0x04, 0x2f
        /*0002*/ 	.short	(.L_1 - .L_0)
	.align		4
.L_0:
        /*0004*/ 	.word	index@(triton_poi_fused_convolution_relu_2)
        /*0008*/ 	.word	0x0000000c


	//----- nvinfo : EIATTR_MIN_STACK_SIZE
	.align		4
.L_1:
        /*000c*/ 	.byte	0x04, 0x12
        /*000e*/ 	.short	(.L_3 - .L_2)
	.align		4
.L_2:
        /*0010*/ 	.word	index@(triton_poi_fused_convolution_relu_2)
        /*0014*/ 	.word	0x00000000


	//----- nvinfo : EIATTR_FRAME_SIZE
	.align		4
.L_3:
        /*0018*/ 	.byte	0x04, 0x11
        /*001a*/ 	.short	(.L_5 - .L_4)
	.align		4
.L_4:
        /*001c*/ 	.word	index@(triton_poi_fused_convolution_relu_2)
        /*0020*/ 	.word	0x00000000


	//----- nvinfo : EIATTR_MIN_STACK_SIZE
	.align		4
.L_5:
        /*0024*/ 	.byte	0x04, 0x12
        /*0026*/ 	.short	(.L_7 - .L_6)
	.align		4
.L_6:
        /*0028*/ 	.word	index@(triton_poi_fused_convolution_relu_2)
        /*002c*/ 	.word	0x00000000
.L_7:


//--------------------- .nv.info.triton_poi_fused_convolution_relu_2 --------------------------
	.section	.nv.info.triton_poi_fused_convolution_relu_2,"",@"SHT_CUDA_INFO"
	.sectionflags	@""
	.align	4


	//----- nvinfo : EIATTR_CUDA_API_VERSION
	.align		4
        /*0000*/ 	.byte	0x04, 0x37
        /*0002*/ 	.short	(.L_9 - .L_8)
.L_8:
        /*0004*/ 	.word	0x0000007c


	//----- nvinfo : EIATTR_KPARAM_INFO
	.align		4
.L_9:
        /*0008*/ 	.byte	0x04, 0x17
        /*000a*/ 	.short	(.L_11 - .L_10)
.L_10:
        /*000c*/ 	.word	0x00000000
        /*0010*/ 	.short	0x0002
        /*0012*/ 	.short	0x0010
        /*0014*/ 	.byte	0x00, 0xf0, 0x11, 0x00


	//----- nvinfo : EIATTR_KPARAM_INFO
	.align		4
.L_11:
        /*0018*/ 	.byte	0x04, 0x17
        /*001a*/ 	.short	(.L_13 - .L_12)
.L_12:
        /*001c*/ 	.word	0x00000000
        /*0020*/ 	.short	0x0001
        /*0022*/ 	.short	0x0008
        /*0024*/ 	.byte	0x00, 0xf4, 0x21, 0x00


	//----- nvinfo : EIATTR_KPARAM_INFO
	.align		4
.L_13:
        /*0028*/ 	.byte	0x04, 0x17
        /*002a*/ 	.short	(.L_15 - .L_14)
.L_14:
        /*002c*/ 	.word	0x00000000
        /*0030*/ 	.short	0x0000
        /*0032*/ 	.short	0x0000
        /*0034*/ 	.byte	0x00, 0xf4, 0x21, 0x00


	//----- nvinfo : EIATTR_SPARSE_MMA_MASK
	.align		4
.L_15:
        /*0038*/ 	.byte	0x03, 0x50
        /*003a*/ 	.short	0x0000


	//----- nvinfo : EIATTR_MAXREG_COUNT
	.align		4
        /*003c*/ 	.byte	0x03, 0x1b
        /*003e*/ 	.short	0x00ff


	//----- nvinfo : EIATTR_EXIT_INSTR_OFFSETS
	.align		4
        /*0040*/ 	.byte	0x04, 0x1c
        /*0042*/ 	.short	(.L_17 - .L_16)


	//   ....[0]....
.L_16:
        /*0044*/ 	.word	0x000001b0


	//----- nvinfo : EIATTR_REQNTID
	.align		4
.L_17:
        /*0048*/ 	.byte	0x04, 0x10
        /*004a*/ 	.short	(.L_19 - .L_18)
.L_18:
        /*004c*/ 	.word	0x00000080
        /*0050*/ 	.word	0x00000001
        /*0054*/ 	.word	0x00000001


	//----- nvinfo : EIATTR_CBANK_PARAM_SIZE
	.align		4
.L_19:
        /*0058*/ 	.byte	0x03, 0x19
        /*005a*/ 	.short	0x0014


	//----- nvinfo : EIATTR_PARAM_CBANK
	.align		4
        /*005c*/ 	.byte	0x04, 0x0a
        /*005e*/ 	.short	(.L_21 - .L_20)
	.align		4
.L_20:
        /*0060*/ 	.word	index@(.nv.constant0.triton_poi_fused_convolution_relu_2)
        /*0064*/ 	.short	0x0210
        /*0066*/ 	.short	0x0014


	//----- nvinfo : EIATTR_SW_WAR
	.align		4
.L_21:
        /*0068*/ 	.byte	0x04, 0x36
        /*006a*/ 	.short	(.L_23 - .L_22)
.L_22:
        /*006c*/ 	.word	0x00000008
.L_23:


//--------------------- .nv.callgraph             --------------------------
	.section	.nv.callgraph,"",@"SHT_CUDA_CALLGRAPH"
	.align	4
	.sectionentsize	8
	.align		4
        /*0000*/ 	.word	0x00000000
	.align		4
        /*0004*/ 	.word	0xffffffff
	.align		4
        /*0008*/ 	.word	0x00000000
	.align		4
        /*000c*/ 	.word	0xfffffffe
	.align		4
        /*0010*/ 	.word	0x00000000
	.align		4
        /*0014*/ 	.word	0xfffffffd
	.align		4
        /*0018*/ 	.word	0x00000000
	.align		4
        /*001c*/ 	.word	0xfffffffc


//--------------------- .text.triton_poi_fused_convolution_relu_2 --------------------------
	.section	.text.triton_poi_fused_convolution_relu_2,"ax",@progbits
	.align	128
        .global         triton_poi_fused_convolution_relu_2
        .type           triton_poi_fused_convolution_relu_2,@function
        .size           triton_poi_fused_convolution_relu_2,(.L_x_1 - triton_poi_fused_convolution_relu_2)
        .other          triton_poi_fused_convolution_relu_2,@"STO_CUDA_ENTRY STV_DEFAULT"
triton_poi_fused_convolution_relu_2:
.text.triton_poi_fused_convolution_relu_2:
[----:B------:R-:W-:Y:S01]  /*0000*/  LDC R1, c[0x0][0x28] ;  /* 0x00000a00ff017b82 */ /* 0x000fe20000000800 */
[----:B------:R-:W1:Y:S07]  /*0010*/  S2R R0, SR_TID.X ;  /* 0x0000000000007919 */ /* 0x000e6e0000002100 */
[----:B------:R-:W2:Y:S01]  /*0020*/  LDC.64 R4, c[0x0][0x218] ;  /* 0x00008600ff047b82 */ /* 0x000ea20000000a00 */
[----:B------:R-:W-:Y:S01]  /*0030*/  ULDC.64 UR4, c[0x0][0x208] ;  /* 0x0000820000047ab9 */ /* 0x000fe20000000a00 */
[----:B------:R-:W3:Y:S06]  /*0040*/  S2R R7, SR_CTAID.X ;  /* 0x0000000000077919 */ /* 0x000eec0000002500 */
[----:B------:R-:W4:Y:S01]  /*0050*/  LDC.64 R2, c[0x0][0x210] ;  /* 0x00008400ff027b82 */ /* 0x000f220000000a00 */
[----:B-1----:R-:W-:Y:S01]  /*0060*/  IMAD.SHL.U32 R0, R0, 0x2, RZ ;  /* 0x0000000200007824 */ /* 0x002fe200078e00ff */
[----:B---3--:R-:W-:-:S04]  /*0070*/  SHF.R.S32.HI R6, RZ, 0x17, R7 ;  /* 0x00000017ff067819 */ /* 0x008fc80000011407 */
[----:B------:R-:W-:Y:S02]  /*0080*/  LOP3.LUT R0, R0, 0xfe, RZ, 0xc0, !PT ;  /* 0x000000fe00007812 */ /* 0x000fe400078ec0ff */
[----:B------:R-:W-:-:S03]  /*0090*/  SGXT R6, R6, 0x1 ;  /* 0x000000010606781a */ /* 0x000fc60000000200 */
[----:B------:R-:W-:-:S04]  /*00a0*/  IMAD R7, R7, 0x100, R0 ;  /* 0x0000010007077824 */ /* 0x000fc800078e0200 */
[----:B----4-:R-:W-:Y:S01]  /*00b0*/  IMAD.WIDE R2, R7, 0x4, R2 ;  /* 0x0000000407027825 */ /* 0x010fe200078e0202 */
[----:B------:R-:W-:-:S04]  /*00c0*/  LEA.HI R6, R6, R7, RZ, 0x6 ;  /* 0x0000000706067211 */ /* 0x000fc800078f30ff */
[----:B------:R-:W-:-:S04]  /*00d0*/  SHF.R.S32.HI R6, RZ, 0x6, R6 ;  /* 0x00000006ff067819 */ /* 0x000fc80000011406 */
[----:B------:R-:W-:-:S04]  /*00e0*/  LEA.HI R0, R6, R6, RZ, 0x7 ;  /* 0x0000000606007211 */ /* 0x000fc800078f38ff */
[----:B------:R-:W-:-:S05]  /*00f0*/  LOP3.LUT R9, R0, 0xffffff80, RZ, 0xc0, !PT ;  /* 0xffffff8000097812 */ /* 0x000fca00078ec0ff */
[----:B------:R-:W-:Y:S02]  /*0100*/  IMAD.IADD R9, R6, 0x1, -R9 ;  /* 0x0000000106097824 */ /* 0x000fe400078e0a09 */
[----:B------:R-:W3:Y:S02]  /*0110*/  LDG.E.64 R6, desc[UR4][R2.64] ;  /* 0x0000000402067981 */ /* 0x000ee4000c1e1b00 */
[----:B--2---:R-:W-:-:S06]  /*0120*/  IMAD.WIDE R4, R9, 0x4, R4 ;  /* 0x0000000409047825 */ /* 0x004fcc00078e0204 */
[----:B------:R-:W3:Y:S02]  /*0130*/  LDG.E.EL R4, desc[UR4][R4.64] ;  /* 0x0000000404047981 */ /* 0x000ee4000c2e1900 */
[CC--:B---3--:R-:W-:Y:S01]  /*0140*/  FSETP.GEU.AND P0, PT, R6.reuse, -R4.reuse, PT ;  /* 0x800000040600720b */ /* 0x0c8fe20003f0e000 */
[--C-:B------:R-:W-:Y:S01]  /*0150*/  FADD R6, R6, R4.reuse ;  /* 0x0000000406067221 */ /* 0x100fe20000000000 */
[C---:B------:R-:W-:Y:S01]  /*0160*/  FADD R0, R7.reuse, R4 ;  /* 0x0000000407007221 */ /* 0x040fe20000000000 */
[----:B------:R-:W-:-:S03]  /*0170*/  FSETP.GEU.AND P1, PT, R7, -R4, PT ;  /* 0x800000040700720b */ /* 0x000fc60003f2e000 */
[----:B------:R-:W-:Y:S02]  /*0180*/  FSEL R6, R6, RZ, P0 ;  /* 0x000000ff06067208 */ /* 0x000fe40000000000 */
[----:B------:R-:W-:-:S05]  /*0190*/  FSEL R7, R0, RZ, P1 ;  /* 0x000000ff00077208 */ /* 0x000fca0000800000 */
[----:B------:R-:W-:Y:S01]  /*01a0*/  STG.E.64 desc[UR4][R2.64], R6 ;  /* 0x0000000602007986 */ /* 0x000fe2000c101b04 */
[----:B------:R-:W-:Y:S05]  /*01b0*/  EXIT ;  /* 0x000000000000794d */ /* 0x000fea0003800000 */
.L_x_0:
[----:B------:R-:W-:-:S00]  /*01c0*/  BRA `(.L_x_0) ;  /* 0xfffffffc00fc7947 */ /* 0x000fc0000383ffff */
[----:B------:R-:W-:-:S00]  /*01d0*/  NOP ;  /* 0x0000000000007918 */ /* 0x000fc00000000000 */
        /* <DEDUP_REMOVED lines=10> */
.L_x_1:


//--------------------- .nv.constant0.triton_poi_fused_convolution_relu_2 --------------------------
	.section	.nv.constant0.triton_poi_fused_convolution_relu_2,"a",@progbits
	.sectionflags	@""
	.align	4
.nv.constant0.triton_poi_fused_convolution_relu_2:
	.zero		548
